//
// Generated by NVIDIA NVVM Compiler
//
// Compiler Build ID: CL-36424714
// Cuda compilation tools, release 13.0, V13.0.88
// Based on NVVM 20.0.0
//

.version 9.0
.target sm_100
.address_size 64

	// .globl	_Z10tanhKernelPfi

.visible .entry _Z10tanhKernelPfi(
	.param .u64 .ptr .align 1 _Z10tanhKernelPfi_param_0,
	.param .u32 _Z10tanhKernelPfi_param_1
)
{
	.reg .pred 	%p<4>;
	.reg .b32 	%r<6>;
	.reg .b32 	%f<17>;
	.reg .b64 	%rd<5>;

	ld.param.u64 	%rd1, [_Z10tanhKernelPfi_param_0];
	ld.param.u32 	%r2, [_Z10tanhKernelPfi_param_1];
	mov.u32 	%r3, %ctaid.x;
	mov.u32 	%r4, %ntid.x;
	mov.u32 	%r5, %tid.x;
	mad.lo.s32 	%r1, %r3, %r4, %r5;
	setp.ge.s32 	%p1, %r1, %r2;
	@%p1 bra 	$L__BB0_2;
	cvta.to.global.u64 	%rd2, %rd1;
	mul.wide.s32 	%rd3, %r1, 4;
	add.s64 	%rd4, %rd2, %rd3;
	ld.global.f32 	%f1, [%rd4];
	abs.f32 	%f2, %f1;
	mul.f32 	%f3, %f2, 0f4038AA3B;
	ex2.approx.ftz.f32 	%f4, %f3;
	add.f32 	%f5, %f4, 0f3F800000;
	rcp.approx.ftz.f32 	%f6, %f5;
	fma.rn.f32 	%f7, %f6, 0fC0000000, 0f3F800000;
	setp.ge.f32 	%p2, %f2, 0f41102CB4;
	selp.f32 	%f8, 0f3F800000, %f7, %p2;
	copysign.f32 	%f9, %f1, %f8;
	mul.f32 	%f10, %f1, %f1;
	fma.rn.f32 	%f11, %f10, 0f3C80F082, 0fBD563CAE;
	fma.rn.f32 	%f12, %f11, %f10, 0f3E085941;
	fma.rn.f32 	%f13, %f12, %f10, 0fBEAAA9ED;
	fma.rn.f32 	%f14, %f13, %f10, 0f00000000;
	fma.rn.f32 	%f15, %f14, %f1, %f1;
	setp.ge.f32 	%p3, %f2, 0f3F19999A;
	selp.f32 	%f16, %f9, %f15, %p3;
	st.global.f32 	[%rd4], %f16;
$L__BB0_2:
	ret;

}


// ===== COMPILED SASS (sm_100) =====

	.target	sm_100

	.elftype	@"ET_EXEC"


//--------------------- .note.nv.tkinfo           --------------------------
	.section	.note.nv.tkinfo,"",@"SHT_NOTE"
	.sectionflags	@"SHF_NOTE_NV_TKINFO"
	.tkinfo
        /*0018*/ 	.word	0x00000002
        /*0030*/ 	.string	""
        /*0030*/ 	.string	"ptxas"
        /*0030*/ 	.string	"Cuda compilation tools, release 13.0, V13.0.88"
        /*0030*/ 	.string	"Build cuda_13.0.r13.0/compiler.36424714_0"
        /*0030*/ 	.string	"-arch sm_100 -m 64 "



//--------------------- .note.nv.cuinfo           --------------------------
	.section	.note.nv.cuinfo,"",@"SHT_NOTE"
	.sectionflags	@"SHF_NOTE_NV_CUINFO"
        /*0018*/ 	.short	0x0002
        /*001a*/ 	.short	0x0064
        /*001c*/ 	.short	0x0082
	.zero		2


//--------------------- .nv.info                  --------------------------
	.section	.nv.info,"",@"SHT_CUDA_INFO"
	.align	4


	//----- nvinfo : EIATTR_REGCOUNT
	.align		4
        /*0000*/ 	.byte	0x04, 0x2f
        /*0002*/ 	.short	(.L_1 - .L_0)
	.align		4
.L_0:
        /*0004*/ 	.word	index@(_Z10tanhKernelPfi)
        /*0008*/ 	.word	0x0000000c


	//----- nvinfo : EIATTR_FRAME_SIZE
	.align		4
.L_1:
        /*000c*/ 	.byte	0x04, 0x11
        /*000e*/ 	.short	(.L_3 - .L_2)
	.align		4
.L_2:
        /*0010*/ 	.word	index@(_Z10tanhKernelPfi)
        /*0014*/ 	.word	0x00000000


	//----- nvinfo : EIATTR_MIN_STACK_SIZE
	.align		4
.L_3:
        /*0018*/ 	.byte	0x04, 0x12
        /*001a*/ 	.short	(.L_5 - .L_4)
	.align		4
.L_4:
        /*001c*/ 	.word	index@(_Z10tanhKernelPfi)
        /*0020*/ 	.word	0x00000000
.L_5:


//--------------------- .nv.compat                --------------------------
	.section	.nv.compat,"",@"SHT_CUDA_COMPAT_INFO"
	.align	4
        /*0000*/ 	.byte	0x02, 0x09, 0x00, 0x00, 0x02, 0x02, 0x01, 0x00, 0x02, 0x05, 0x05, 0x00, 0x03, 0x07, 0x01, 0x01
        /*0010*/ 	.byte	0x02, 0x03, 0x00, 0x00, 0x02, 0x06, 0x01, 0x00, 0x04, 0x0b, 0x08, 0x00, 0x01, 0x00, 0x00, 0x00
        /*0020*/ 	.byte	0x00, 0x00, 0x00, 0x00


//--------------------- .nv.info._Z10tanhKernelPfi --------------------------
	.section	.nv.info._Z10tanhKernelPfi,"",@"SHT_CUDA_INFO"
	.sectionflags	@""
	.align	4


	//----- nvinfo : EIATTR_CUDA_API_VERSION
	.align		4
        /*0000*/ 	.byte	0x04, 0x37
        /*0002*/ 	.short	(.L_7 - .L_6)
.L_6:
        /*0004*/ 	.word	0x00000082


	//----- nvinfo : EIATTR_KPARAM_INFO
	.align		4
.L_7:
        /*0008*/ 	.byte	0x04, 0x17
        /*000a*/ 	.short	(.L_9 - .L_8)
.L_8:
        /*000c*/ 	.word	0x00000000
        /*0010*/ 	.short	0x0001
        /*0012*/ 	.short	0x0008
        /*0014*/ 	.byte	0x00, 0xf0, 0x11, 0x00


	//----- nvinfo : EIATTR_KPARAM_INFO
	.align		4
.L_9:
        /*0018*/ 	.byte	0x04, 0x17
        /*001a*/ 	.short	(.L_11 - .L_10)
.L_10:
        /*001c*/ 	.word	0x00000000
        /*0020*/ 	.short	0x0000
        /*0022*/ 	.short	0x0000
        /*0024*/ 	.byte	0x00, 0xf5, 0x21, 0x00


	//----- nvinfo : EIATTR_SPARSE_MMA_MASK
	.align		4
.L_11:
        /*0028*/ 	.byte	0x03, 0x50
        /*002a*/ 	.short	0x0000


	//----- nvinfo : EIATTR_MAXREG_COUNT
	.align		4
        /*002c*/ 	.byte	0x03, 0x1b
        /*002e*/ 	.short	0x00ff


	//----- nvinfo : EIATTR_MERCURY_ISA_VERSION
	.align		4
        /*0030*/ 	.byte	0x03, 0x5f
        /*0032*/ 	.short	0x0101


	//----- nvinfo : EIATTR_VRC_CTA_INIT_COUNT
	.align		4
        /*0034*/ 	.byte	0x02, 0x4a
	.zero		1
	.zero		1


	//----- nvinfo : EIATTR_EXIT_INSTR_OFFSETS
	.align		4
        /*0038*/ 	.byte	0x04, 0x1c
        /*003a*/ 	.short	(.L_13 - .L_12)


	//   ....[0]....
.L_12:
        /*003c*/ 	.word	0x00000070


	//   ....[1]....
        /*0040*/ 	.word	0x000001e0


	//----- nvinfo : EIATTR_CBANK_PARAM_SIZE
	.align		4
.L_13:
        /*0044*/ 	.byte	0x03, 0x19
        /*0046*/ 	.short	0x000c


	//----- nvinfo : EIATTR_PARAM_CBANK
	.align		4
        /*0048*/ 	.byte	0x04, 0x0a
        /*004a*/ 	.short	(.L_15 - .L_14)
	.align		4
.L_14:
        /*004c*/ 	.word	index@(.nv.constant0._Z10tanhKernelPfi)
        /*0050*/ 	.short	0x0380
        /*0052*/ 	.short	0x000c


	//----- nvinfo : EIATTR_SW_WAR
	.align		4
.L_15:
        /*0054*/ 	.byte	0x04, 0x36
        /*0056*/ 	.short	(.L_17 - .L_16)
.L_16:
        /*0058*/ 	.word	0x00000008
.L_17:


//--------------------- .nv.callgraph             --------------------------
	.section	.nv.callgraph,"",@"SHT_CUDA_CALLGRAPH"
	.align	4
	.sectionentsize	8
	.align		4
        /*0000*/ 	.word	0x00000000
	.align		4
        /*0004*/ 	.word	0xffffffff
	.align		4
        /*0008*/ 	.word	0x00000000
	.align		4
        /*000c*/ 	.word	0xfffffffe
	.align		4
        /*0010*/ 	.word	0x00000000
	.align		4
        /*0014*/ 	.word	0xfffffffd
	.align		4
        /*0018*/ 	.word	0x00000000
	.align		4
        /*001c*/ 	.word	0xfffffffc


//--------------------- .text._Z10tanhKernelPfi   --------------------------
	.section	.text._Z10tanhKernelPfi,"ax",@progbits
	.align	128
        .global         _Z10tanhKernelPfi
        .type           _Z10tanhKernelPfi,@function
        .size           _Z10tanhKernelPfi,(.L_x_1 - _Z10tanhKernelPfi)
        .other          _Z10tanhKernelPfi,@"STO_CUDA_ENTRY STV_DEFAULT"
_Z10tanhKernelPfi:
.text._Z10tanhKernelPfi:
[----:B------:R-:W-:Y:S01]  /*0000*/  LDC R1, c[0x0][0x37c] ;  /* 0x0000df00ff017b82 */ /* 0x000fe20000000800 */
[----:B------:R-:W0:Y:S07]  /*0010*/  S2R R0, SR_TID.X ;  /* 0x0000000000007919 */ /* 0x000e2e0000002100 */
[----:B------:R-:W0:Y:S01]  /*0020*/  S2UR UR4, SR_CTAID.X ;  /* 0x00000000000479c3 */ /* 0x000e220000002500 */
[----:B------:R-:W1:Y:S07]  /*0030*/  LDCU UR5, c[0x0][0x388] ;  /* 0x00007100ff0577ac */ /* 0x000e6e0008000800 */
[----:B------:R-:W0:Y:S02]  /*0040*/  LDC R5, c[0x0][0x360] ;  /* 0x0000d800ff057b82 */ /* 0x000e240000000800 */
[----:B0-----:R-:W-:-:S05]  /*0050*/  IMAD R5, R5, UR4, R0 ;  /* 0x0000000405057c24 */ /* 0x001fca000f8e0200 */
[----:B-1----:R-:W-:-:S13]  /*0060*/  ISETP.GE.AND P0, PT, R5, UR5, PT ;  /* 0x0000000505007c0c */ /* 0x002fda000bf06270 */
[----:B------:R-:W-:Y:S05]  /*0070*/  @P0 EXIT ;  /* 0x000000000000094d */ /* 0x000fea0003800000 */
[----:B------:R-:W0:Y:S01]  /*0080*/  LDC.64 R2, c[0x0][0x380] ;  /* 0x0000e000ff027b82 */ /* 0x000e220000000a00 */
[----:B------:R-:W1:Y:S01]  /*0090*/  LDCU.64 UR4, c[0x0][0x358] ;  /* 0x00006b00ff0477ac */ /* 0x000e620008000a00 */
[----:B0-----:R-:W-:-:S05]  /*00a0*/  IMAD.WIDE R2, R5, 0x4, R2 ;  /* 0x0000000405027825 */ /* 0x001fca00078e0202 */
[----:B-1----:R-:W2:Y:S01]  /*00b0*/  LDG.E R4, desc[UR4][R2.64] ;  /* 0x0000000402047981 */ /* 0x002ea2000c1e1900 */
[----:B------:R-:W-:Y:S01]  /*00c0*/  HFMA2 R8, -RZ, RZ, 1.125, -9232 ;  /* 0x3c80f082ff087431 */ /* 0x000fe200000001ff */
[----:B------:R-:W-:Y:S01]  /*00d0*/  MOV R6, 0x3f800000 ;  /* 0x3f80000000067802 */ /* 0x000fe20000000f00 */
[C---:B--2---:R-:W-:Y:S01]  /*00e0*/  FMUL R0, |R4|.reuse, 2.8853900432586669922 ;  /* 0x4038aa3b04007820 */ /* 0x044fe20000400200 */
[C---:B------:R-:W-:Y:S01]  /*00f0*/  FMUL R9, R4.reuse, R4 ;  /* 0x0000000404097220 */ /* 0x040fe20000400000 */
[C---:B------:R-:W-:Y:S02]  /*0100*/  FSETP.GE.AND P1, PT, |R4|.reuse, 0.60000002384185791016, PT ;  /* 0x3f19999a0400780b */ /* 0x040fe40003f26200 */
[----:B------:R-:W-:Y:S01]  /*0110*/  FSETP.GE.AND P0, PT, |R4|, 9.010913848876953125, PT ;  /* 0x41102cb40400780b */ /* 0x000fe20003f06200 */
[C---:B------:R-:W-:Y:S01]  /*0120*/  FFMA R8, R9.reuse, R8, -0.052303962409496307373 ;  /* 0xbd563cae09087423 */ /* 0x040fe20000000008 */
[----:B------:R-:W0:Y:S03]  /*0130*/  MUFU.EX2 R0, R0 ;  /* 0x0000000000007308 */ /* 0x000e260000000800 */
[----:B------:R-:W-:Y:S01]  /*0140*/  FFMA R8, R9, R8, 0.1331529766321182251 ;  /* 0x3e08594109087423 */ /* 0x000fe20000000008 */
[----:B0-----:R-:W-:-:S03]  /*0150*/  FADD R5, R0, 1 ;  /* 0x3f80000000057421 */ /* 0x001fc60000000000 */
[----:B------:R-:W-:-:S04]  /*0160*/  FFMA R0, R9, R8, -0.33332768082618713379 ;  /* 0xbeaaa9ed09007423 */ /* 0x000fc80000000008 */
[----:B------:R-:W-:Y:S01]  /*0170*/  FFMA R9, R9, R0, RZ ;  /* 0x0000000009097223 */ /* 0x000fe200000000ff */
[----:B------:R-:W0:Y:S02]  /*0180*/  MUFU.RCP R5, R5 ;  /* 0x0000000500057308 */ /* 0x000e240000001000 */
[----:B0-----:R-:W-:-:S05]  /*0190*/  FFMA R6, R5, -2, R6 ;  /* 0xc000000005067823 */ /* 0x001fca0000000006 */
[----:B------:R-:W-:-:S04]  /*01a0*/  FSEL R7, R6, 1, !P0 ;  /* 0x3f80000006077808 */ /* 0x000fc80004000000 */
[--C-:B------:R-:W-:Y:S01]  /*01b0*/  LOP3.LUT R7, R7, 0x80000000, R4.reuse, 0xb8, !PT ;  /* 0x8000000007077812 */ /* 0x100fe200078eb804 */
[----:B------:R-:W-:-:S05]  /*01c0*/  @!P1 FFMA R7, R4, R9, R4 ;  /* 0x0000000904079223 */ /* 0x000fca0000000004 */
[----:B------:R-:W-:Y:S01]  /*01d0*/  STG.E desc[UR4][R2.64], R7 ;  /* 0x0000000702007986 */ /* 0x000fe2000c101904 */
[----:B------:R-:W-:Y:S05]  /*01e0*/  EXIT ;  /* 0x000000000000794d */ /* 0x000fea0003800000 */
.L_x_0:
[----:B------:R-:W-:-:S00]  /*01f0*/  BRA `(.L_x_0) ;  /* 0xfffffffc00fc7947 */ /* 0x000fc0000383ffff */
[----:B------:R-:W-:-:S00]  /*0200*/  NOP ;  /* 0x0000000000007918 */ /* 0x000fc00000000000 */
[----:B------:R-:W-:-:S00]  /*0210*/  NOP ;  /* 0x0000000000007918 */ /* 0x000fc00000000000 */
[----:B------:R-:W-:-:S00]  /*0220*/  NOP ;  /* 0x0000000000007918 */ /* 0x000fc00000000000 */
[----:B------:R-:W-:-:S00]  /*0230*/  NOP ;  /* 0x0000000000007918 */ /* 0x000fc00000000000 */
[----:B------:R-:W-:-:S00]  /*0240*/  NOP ;  /* 0x0000000000007918 */ /* 0x000fc00000000000 */
[----:B------:R-:W-:-:S00]  /*0250*/  NOP ;  /* 0x0000000000007918 */ /* 0x000fc00000000000 */
[----:B------:R-:W-:-:S00]  /*0260*/  NOP ;  /* 0x0000000000007918 */ /* 0x000fc00000000000 */
[----:B------:R-:W-:-:S00]  /*0270*/  NOP ;  /* 0x0000000000007918 */ /* 0x000fc00000000000 */
.L_x_1:


//--------------------- .nv.shared.reserved.0     --------------------------
	.section	.nv.shared.reserved.0,"aw",@nobits
	.weak		__nv_reservedSMEM_offset_0_alias
	.size		__nv_reservedSMEM_offset_0_alias, 0, 64
	.other		__nv_reservedSMEM_offset_0_alias,@"STO_CUDA_RESERVED_SHARED STV_DEFAULT"
__nv_reservedSMEM_offset_0_alias:
	.zero		0
	.zero		64


//--------------------- .nv.constant0._Z10tanhKernelPfi --------------------------
	.section	.nv.constant0._Z10tanhKernelPfi,"a",@progbits
	.sectionflags	@""
	.align	4
.nv.constant0._Z10tanhKernelPfi:
	.zero		908


//--------------------- SYMBOLS --------------------------

	.type		.nv.reservedSmem.offset0,@object
	.size		.nv.reservedSmem.offset0,0x4
